//
// Generated by NVIDIA NVVM Compiler
//
// Compiler Build ID: CL-36424714
// Cuda compilation tools, release 13.0, V13.0.88
// Based on NVVM 20.0.0
//

.version 9.0
.target sm_100
.address_size 64

	// .globl	_Z12kernel_mkkpgPdPiiddd

.visible .entry _Z12kernel_mkkpgPdPiiddd(
	.param .u64 .ptr .align 1 _Z12kernel_mkkpgPdPiiddd_param_0,
	.param .u64 .ptr .align 1 _Z12kernel_mkkpgPdPiiddd_param_1,
	.param .u32 _Z12kernel_mkkpgPdPiiddd_param_2,
	.param .f64 _Z12kernel_mkkpgPdPiiddd_param_3,
	.param .f64 _Z12kernel_mkkpgPdPiiddd_param_4,
	.param .f64 _Z12kernel_mkkpgPdPiiddd_param_5
)
{
	.reg .pred 	%p<2>;
	.reg .b32 	%r<10>;
	.reg .b64 	%rd<12>;
	.reg .b64 	%fd<10>;

	ld.param.u64 	%rd1, [_Z12kernel_mkkpgPdPiiddd_param_0];
	ld.param.u64 	%rd2, [_Z12kernel_mkkpgPdPiiddd_param_1];
	ld.param.u32 	%r2, [_Z12kernel_mkkpgPdPiiddd_param_2];
	ld.param.f64 	%fd1, [_Z12kernel_mkkpgPdPiiddd_param_3];
	ld.param.f64 	%fd2, [_Z12kernel_mkkpgPdPiiddd_param_4];
	ld.param.f64 	%fd3, [_Z12kernel_mkkpgPdPiiddd_param_5];
	mov.u32 	%r3, %tid.x;
	mov.u32 	%r4, %ctaid.x;
	mov.u32 	%r5, %ntid.x;
	mad.lo.s32 	%r1, %r4, %r5, %r3;
	setp.ge.s32 	%p1, %r1, %r2;
	@%p1 bra 	$L__BB0_2;
	cvta.to.global.u64 	%rd3, %rd2;
	cvta.to.global.u64 	%rd4, %rd1;
	mul.lo.s32 	%r6, %r1, 3;
	mul.wide.s32 	%rd5, %r6, 4;
	add.s64 	%rd6, %rd3, %rd5;
	ld.global.u32 	%r7, [%rd6];
	cvt.rn.f64.s32 	%fd4, %r7;
	add.f64 	%fd5, %fd1, %fd4;
	mul.wide.s32 	%rd7, %r1, 8;
	add.s64 	%rd8, %rd4, %rd7;
	st.global.f64 	[%rd8], %fd5;
	ld.global.u32 	%r8, [%rd6+4];
	cvt.rn.f64.s32 	%fd6, %r8;
	add.f64 	%fd7, %fd2, %fd6;
	mul.wide.s32 	%rd9, %r2, 8;
	add.s64 	%rd10, %rd8, %rd9;
	st.global.f64 	[%rd10], %fd7;
	ld.global.u32 	%r9, [%rd6+8];
	cvt.rn.f64.s32 	%fd8, %r9;
	add.f64 	%fd9, %fd3, %fd8;
	add.s64 	%rd11, %rd10, %rd9;
	st.global.f64 	[%rd11], %fd9;
$L__BB0_2:
	ret;

}


// ===== COMPILED SASS (sm_100) =====

	.target	sm_100

	.elftype	@"ET_EXEC"


//--------------------- .note.nv.tkinfo           --------------------------
	.section	.note.nv.tkinfo,"",@"SHT_NOTE"
	.sectionflags	@"SHF_NOTE_NV_TKINFO"
	.tkinfo
        /*0018*/ 	.word	0x00000002
        /*0030*/ 	.string	""
        /*0030*/ 	.string	"ptxas"
        /*0030*/ 	.string	"Cuda compilation tools, release 13.0, V13.0.88"
        /*0030*/ 	.string	"Build cuda_13.0.r13.0/compiler.36424714_0"
        /*0030*/ 	.string	"-arch sm_100 -m 64 "



//--------------------- .note.nv.cuinfo           --------------------------
	.section	.note.nv.cuinfo,"",@"SHT_NOTE"
	.sectionflags	@"SHF_NOTE_NV_CUINFO"
        /*0018*/ 	.short	0x0002
        /*001a*/ 	.short	0x0064
        /*001c*/ 	.short	0x0082
	.zero		2


//--------------------- .nv.info                  --------------------------
	.section	.nv.info,"",@"SHT_CUDA_INFO"
	.align	4


	//----- nvinfo : EIATTR_REGCOUNT
	.align		4
        /*0000*/ 	.byte	0x04, 0x2f
        /*0002*/ 	.short	(.L_1 - .L_0)
	.align		4
.L_0:
        /*0004*/ 	.word	index@(_Z12kernel_mkkpgPdPiiddd)
        /*0008*/ 	.word	0x00000014


	//----- nvinfo : EIATTR_FRAME_SIZE
	.align		4
.L_1:
        /*000c*/ 	.byte	0x04, 0x11
        /*000e*/ 	.short	(.L_3 - .L_2)
	.align		4
.L_2:
        /*0010*/ 	.word	index@(_Z12kernel_mkkpgPdPiiddd)
        /*0014*/ 	.word	0x00000000


	//----- nvinfo : EIATTR_MIN_STACK_SIZE
	.align		4
.L_3:
        /*0018*/ 	.byte	0x04, 0x12
        /*001a*/ 	.short	(.L_5 - .L_4)
	.align		4
.L_4:
        /*001c*/ 	.word	index@(_Z12kernel_mkkpgPdPiiddd)
        /*0020*/ 	.word	0x00000000
.L_5:


//--------------------- .nv.compat                --------------------------
	.section	.nv.compat,"",@"SHT_CUDA_COMPAT_INFO"
	.align	4
        /*0000*/ 	.byte	0x02, 0x09, 0x00, 0x00, 0x02, 0x02, 0x01, 0x00, 0x02, 0x05, 0x05, 0x00, 0x03, 0x07, 0x01, 0x01
        /*0010*/ 	.byte	0x02, 0x03, 0x00, 0x00, 0x02, 0x06, 0x01, 0x00, 0x04, 0x0b, 0x08, 0x00, 0x01, 0x00, 0x00, 0x00
        /*0020*/ 	.byte	0x00, 0x00, 0x00, 0x00


//--------------------- .nv.info._Z12kernel_mkkpgPdPiiddd --------------------------
	.section	.nv.info._Z12kernel_mkkpgPdPiiddd,"",@"SHT_CUDA_INFO"
	.sectionflags	@""
	.align	4


	//----- nvinfo : EIATTR_CUDA_API_VERSION
	.align		4
        /*0000*/ 	.byte	0x04, 0x37
        /*0002*/ 	.short	(.L_7 - .L_6)
.L_6:
        /*0004*/ 	.word	0x00000082


	//----- nvinfo : EIATTR_KPARAM_INFO
	.align		4
.L_7:
        /*0008*/ 	.byte	0x04, 0x17
        /*000a*/ 	.short	(.L_9 - .L_8)
.L_8:
        /*000c*/ 	.word	0x00000000
        /*0010*/ 	.short	0x0005
        /*0012*/ 	.short	0x0028
        /*0014*/ 	.byte	0x00, 0xf0, 0x21, 0x00


	//----- nvinfo : EIATTR_KPARAM_INFO
	.align		4
.L_9:
        /*0018*/ 	.byte	0x04, 0x17
        /*001a*/ 	.short	(.L_11 - .L_10)
.L_10:
        /*001c*/ 	.word	0x00000000
        /*0020*/ 	.short	0x0004
        /*0022*/ 	.short	0x0020
        /*0024*/ 	.byte	0x00, 0xf0, 0x21, 0x00


	//----- nvinfo : EIATTR_KPARAM_INFO
	.align		4
.L_11:
        /*0028*/ 	.byte	0x04, 0x17
        /*002a*/ 	.short	(.L_13 - .L_12)
.L_12:
        /*002c*/ 	.word	0x00000000
        /*0030*/ 	.short	0x0003
        /*0032*/ 	.short	0x0018
        /*0034*/ 	.byte	0x00, 0xf0, 0x21, 0x00


	//----- nvinfo : EIATTR_KPARAM_INFO
	.align		4
.L_13:
        /*0038*/ 	.byte	0x04, 0x17
        /*003a*/ 	.short	(.L_15 - .L_14)
.L_14:
        /*003c*/ 	.word	0x00000000
        /*0040*/ 	.short	0x0002
        /*0042*/ 	.short	0x0010
        /*0044*/ 	.byte	0x00, 0xf0, 0x11, 0x00


	//----- nvinfo : EIATTR_KPARAM_INFO
	.align		4
.L_15:
        /*0048*/ 	.byte	0x04, 0x17
        /*004a*/ 	.short	(.L_17 - .L_16)
.L_16:
        /*004c*/ 	.word	0x00000000
        /*0050*/ 	.short	0x0001
        /*0052*/ 	.short	0x0008
        /*0054*/ 	.byte	0x00, 0xf5, 0x21, 0x00


	//----- nvinfo : EIATTR_KPARAM_INFO
	.align		4
.L_17:
        /*0058*/ 	.byte	0x04, 0x17
        /*005a*/ 	.short	(.L_19 - .L_18)
.L_18:
        /*005c*/ 	.word	0x00000000
        /*0060*/ 	.short	0x0000
        /*0062*/ 	.short	0x0000
        /*0064*/ 	.byte	0x00, 0xf5, 0x21, 0x00


	//----- nvinfo : EIATTR_SPARSE_MMA_MASK
	.align		4
.L_19:
        /*0068*/ 	.byte	0x03, 0x50
        /*006a*/ 	.short	0x0000


	//----- nvinfo : EIATTR_MAXREG_COUNT
	.align		4
        /*006c*/ 	.byte	0x03, 0x1b
        /*006e*/ 	.short	0x00ff


	//----- nvinfo : EIATTR_MERCURY_ISA_VERSION
	.align		4
        /*0070*/ 	.byte	0x03, 0x5f
        /*0072*/ 	.short	0x0101


	//----- nvinfo : EIATTR_VRC_CTA_INIT_COUNT
	.align		4
        /*0074*/ 	.byte	0x02, 0x4a
	.zero		1
	.zero		1


	//----- nvinfo : EIATTR_EXIT_INSTR_OFFSETS
	.align		4
        /*0078*/ 	.byte	0x04, 0x1c
        /*007a*/ 	.short	(.L_21 - .L_20)


	//   ....[0]....
.L_20:
        /*007c*/ 	.word	0x00000070


	//   ....[1]....
        /*0080*/ 	.word	0x000001e0


	//----- nvinfo : EIATTR_CBANK_PARAM_SIZE
	.align		4
.L_21:
        /*0084*/ 	.byte	0x03, 0x19
        /*0086*/ 	.short	0x0030


	//----- nvinfo : EIATTR_PARAM_CBANK
	.align		4
        /*0088*/ 	.byte	0x04, 0x0a
        /*008a*/ 	.short	(.L_23 - .L_22)
	.align		4
.L_22:
        /*008c*/ 	.word	index@(.nv.constant0._Z12kernel_mkkpgPdPiiddd)
        /*0090*/ 	.short	0x0380
        /*0092*/ 	.short	0x0030


	//----- nvinfo : EIATTR_SW_WAR
	.align		4
.L_23:
        /*0094*/ 	.byte	0x04, 0x36
        /*0096*/ 	.short	(.L_25 - .L_24)
.L_24:
        /*0098*/ 	.word	0x00000008
.L_25:


//--------------------- .nv.callgraph             --------------------------
	.section	.nv.callgraph,"",@"SHT_CUDA_CALLGRAPH"
	.align	4
	.sectionentsize	8
	.align		4
        /*0000*/ 	.word	0x00000000
	.align		4
        /*0004*/ 	.word	0xffffffff
	.align		4
        /*0008*/ 	.word	0x00000000
	.align		4
        /*000c*/ 	.word	0xfffffffe
	.align		4
        /*0010*/ 	.word	0x00000000
	.align		4
        /*0014*/ 	.word	0xfffffffd
	.align		4
        /*0018*/ 	.word	0x00000000
	.align		4
        /*001c*/ 	.word	0xfffffffc


//--------------------- .text._Z12kernel_mkkpgPdPiiddd --------------------------
	.section	.text._Z12kernel_mkkpgPdPiiddd,"ax",@progbits
	.align	128
        .global         _Z12kernel_mkkpgPdPiiddd
        .type           _Z12kernel_mkkpgPdPiiddd,@function
        .size           _Z12kernel_mkkpgPdPiiddd,(.L_x_1 - _Z12kernel_mkkpgPdPiiddd)
        .other          _Z12kernel_mkkpgPdPiiddd,@"STO_CUDA_ENTRY STV_DEFAULT"
_Z12kernel_mkkpgPdPiiddd:
.text._Z12kernel_mkkpgPdPiiddd:
[----:B------:R-:W-:Y:S01]  /*0000*/  LDC R1, c[0x0][0x37c] ;  /* 0x0000df00ff017b82 */ /* 0x000fe20000000800 */
[----:B------:R-:W0:Y:S07]  /*0010*/  S2R R9, SR_TID.X ;  /* 0x0000000000097919 */ /* 0x000e2e0000002100 */
[----:B------:R-:W0:Y:S08]  /*0020*/  S2UR UR4, SR_CTAID.X ;  /* 0x00000000000479c3 */ /* 0x000e300000002500 */
[----:B------:R-:W0:Y:S08]  /*0030*/  LDC R2, c[0x0][0x360] ;  /* 0x0000d800ff027b82 */ /* 0x000e300000000800 */
[----:B------:R-:W1:Y:S01]  /*0040*/  LDC R0, c[0x0][0x390] ;  /* 0x0000e400ff007b82 */ /* 0x000e620000000800 */
[----:B0-----:R-:W-:-:S05]  /*0050*/  IMAD R9, R2, UR4, R9 ;  /* 0x0000000402097c24 */ /* 0x001fca000f8e0209 */
[----:B-1----:R-:W-:-:S13]  /*0060*/  ISETP.GE.AND P0, PT, R9, R0, PT ;  /* 0x000000000900720c */ /* 0x002fda0003f06270 */
[----:B------:R-:W-:Y:S05]  /*0070*/  @P0 EXIT ;  /* 0x000000000000094d */ /* 0x000fea0003800000 */
[----:B------:R-:W0:Y:S01]  /*0080*/  LDC.64 R2, c[0x0][0x388] ;  /* 0x0000e200ff027b82 */ /* 0x000e220000000a00 */
[----:B------:R-:W1:Y:S01]  /*0090*/  LDCU.64 UR4, c[0x0][0x358] ;  /* 0x00006b00ff0477ac */ /* 0x000e620008000a00 */
[----:B------:R-:W-:Y:S01]  /*00a0*/  LEA R5, R9, R9, 0x1 ;  /* 0x0000000909057211 */ /* 0x000fe200078e08ff */
[----:B------:R-:W2:Y:S05]  /*00b0*/  LDCU.64 UR6, c[0x0][0x398] ;  /* 0x00007300ff0677ac */ /* 0x000eaa0008000a00 */
[----:B------:R-:W3:Y:S01]  /*00c0*/  LDC.64 R6, c[0x0][0x380] ;  /* 0x0000e000ff067b82 */ /* 0x000ee20000000a00 */
[----:B------:R-:W4:Y:S01]  /*00d0*/  LDCU.128 UR8, c[0x0][0x3a0] ;  /* 0x00007400ff0877ac */ /* 0x000f220008000c00 */
[----:B0-----:R-:W-:-:S05]  /*00e0*/  IMAD.WIDE R2, R5, 0x4, R2 ;  /* 0x0000000405027825 */ /* 0x001fca00078e0202 */
[----:B-1----:R-:W5:Y:S01]  /*00f0*/  LDG.E R12, desc[UR4][R2.64] ;  /* 0x00000004020c7981 */ /* 0x002f62000c1e1900 */
[----:B---3--:R-:W-:Y:S01]  /*0100*/  IMAD.WIDE R6, R9, 0x8, R6 ;  /* 0x0000000809067825 */ /* 0x008fe200078e0206 */
[----:B-----5:R-:W2:Y:S02]  /*0110*/  I2F.F64 R4, R12 ;  /* 0x0000000c00047312 */ /* 0x020ea40000201c00 */
[----:B--2---:R-:W-:-:S07]  /*0120*/  DADD R4, R4, UR6 ;  /* 0x0000000604047e29 */ /* 0x004fce0008000000 */
[----:B------:R-:W-:Y:S04]  /*0130*/  STG.E.64 desc[UR4][R6.64], R4 ;  /* 0x0000000406007986 */ /* 0x000fe8000c101b04 */
[----:B------:R-:W2:Y:S01]  /*0140*/  LDG.E R16, desc[UR4][R2.64+0x4] ;  /* 0x0000040402107981 */ /* 0x000ea2000c1e1900 */
[----:B------:R-:W-:Y:S01]  /*0150*/  IMAD.WIDE R10, R0, 0x8, R6 ;  /* 0x00000008000a7825 */ /* 0x000fe200078e0206 */
[----:B--2---:R-:W4:Y:S02]  /*0160*/  I2F.F64 R8, R16 ;  /* 0x0000001000087312 */ /* 0x004f240000201c00 */
[----:B----4-:R-:W-:-:S07]  /*0170*/  DADD R8, R8, UR8 ;  /* 0x0000000808087e29 */ /* 0x010fce0008000000 */
[----:B------:R-:W-:Y:S04]  /*0180*/  STG.E.64 desc[UR4][R10.64], R8 ;  /* 0x000000080a007986 */ /* 0x000fe8000c101b04 */
[----:B------:R-:W2:Y:S01]  /*0190*/  LDG.E R17, desc[UR4][R2.64+0x8] ;  /* 0x0000080402117981 */ /* 0x000ea2000c1e1900 */
[----:B------:R-:W-:Y:S01]  /*01a0*/  IMAD.WIDE R14, R0, 0x8, R10 ;  /* 0x00000008000e7825 */ /* 0x000fe200078e020a */
[----:B--2---:R-:W0:Y:S02]  /*01b0*/  I2F.F64 R12, R17 ;  /* 0x00000011000c7312 */ /* 0x004e240000201c00 */
[----:B0-----:R-:W-:-:S07]  /*01c0*/  DADD R12, R12, UR10 ;  /* 0x0000000a0c0c7e29 */ /* 0x001fce0008000000 */
[----:B------:R-:W-:Y:S01]  /*01d0*/  STG.E.64 desc[UR4][R14.64], R12 ;  /* 0x0000000c0e007986 */ /* 0x000fe2000c101b04 */
[----:B------:R-:W-:Y:S05]  /*01e0*/  EXIT ;  /* 0x000000000000794d */ /* 0x000fea0003800000 */
.L_x_0:
[----:B------:R-:W-:-:S00]  /*01f0*/  BRA `(.L_x_0) ;  /* 0xfffffffc00fc7947 */ /* 0x000fc0000383ffff */
[----:B------:R-:W-:-:S00]  /*0200*/  NOP ;  /* 0x0000000000007918 */ /* 0x000fc00000000000 */
[----:B------:R-:W-:-:S00]  /*0210*/  NOP ;  /* 0x0000000000007918 */ /* 0x000fc00000000000 */
[----:B------:R-:W-:-:S00]  /*0220*/  NOP ;  /* 0x0000000000007918 */ /* 0x000fc00000000000 */
[----:B------:R-:W-:-:S00]  /*0230*/  NOP ;  /* 0x0000000000007918 */ /* 0x000fc00000000000 */
[----:B------:R-:W-:-:S00]  /*0240*/  NOP ;  /* 0x0000000000007918 */ /* 0x000fc00000000000 */
[----:B------:R-:W-:-:S00]  /*0250*/  NOP ;  /* 0x0000000000007918 */ /* 0x000fc00000000000 */
[----:B------:R-:W-:-:S00]  /*0260*/  NOP ;  /* 0x0000000000007918 */ /* 0x000fc00000000000 */
[----:B------:R-:W-:-:S00]  /*0270*/  NOP ;  /* 0x0000000000007918 */ /* 0x000fc00000000000 */
.L_x_1:


//--------------------- .nv.shared.reserved.0     --------------------------
	.section	.nv.shared.reserved.0,"aw",@nobits
	.weak		__nv_reservedSMEM_offset_0_alias
	.size		__nv_reservedSMEM_offset_0_alias, 0, 64
	.other		__nv_reservedSMEM_offset_0_alias,@"STO_CUDA_RESERVED_SHARED STV_DEFAULT"
__nv_reservedSMEM_offset_0_alias:
	.zero		0
	.zero		64


//--------------------- .nv.constant0._Z12kernel_mkkpgPdPiiddd --------------------------
	.section	.nv.constant0._Z12kernel_mkkpgPdPiiddd,"a",@progbits
	.sectionflags	@""
	.align	4
.nv.constant0._Z12kernel_mkkpgPdPiiddd:
	.zero		944


//--------------------- SYMBOLS --------------------------

	.type		.nv.reservedSmem.offset0,@object
	.size		.nv.reservedSmem.offset0,0x4
